//
// Generated by NVIDIA NVVM Compiler
//
// Compiler Build ID: CL-36424714
// Cuda compilation tools, release 13.0, V13.0.88
// Based on NVVM 20.0.0
//

.version 9.0
.target sm_100
.address_size 64

	// .globl	_Z5SAXPYPsS_fy

.visible .entry _Z5SAXPYPsS_fy(
	.param .u64 .ptr .align 1 _Z5SAXPYPsS_fy_param_0,
	.param .u64 .ptr .align 1 _Z5SAXPYPsS_fy_param_1,
	.param .f32 _Z5SAXPYPsS_fy_param_2,
	.param .u64 _Z5SAXPYPsS_fy_param_3
)
{
	.reg .pred 	%p<3>;
	.reg .b16 	%rs<3>;
	.reg .b32 	%r<8>;
	.reg .b32 	%f<5>;
	.reg .b64 	%rd<14>;

	ld.param.u64 	%rd7, [_Z5SAXPYPsS_fy_param_0];
	ld.param.u64 	%rd8, [_Z5SAXPYPsS_fy_param_1];
	ld.param.f32 	%f1, [_Z5SAXPYPsS_fy_param_2];
	ld.param.u64 	%rd9, [_Z5SAXPYPsS_fy_param_3];
	mov.u32 	%r2, %ctaid.x;
	mov.u32 	%r3, %ntid.x;
	mov.u32 	%r4, %tid.x;
	mad.lo.s32 	%r5, %r2, %r3, %r4;
	cvt.u64.u32 	%rd13, %r5;
	mov.u32 	%r6, %nctaid.x;
	mul.lo.s32 	%r1, %r6, %r3;
	setp.le.u64 	%p1, %rd9, %rd13;
	@%p1 bra 	$L__BB0_3;
	cvt.u64.u32 	%rd2, %r1;
	cvta.to.global.u64 	%rd3, %rd8;
	cvta.to.global.u64 	%rd4, %rd7;
$L__BB0_2:
	shl.b64 	%rd10, %rd13, 1;
	add.s64 	%rd11, %rd3, %rd10;
	ld.global.u16 	%rs1, [%rd11];
	cvt.rn.f32.s16 	%f2, %rs1;
	add.s64 	%rd12, %rd4, %rd10;
	ld.global.u16 	%rs2, [%rd12];
	cvt.rn.f32.s16 	%f3, %rs2;
	fma.rn.f32 	%f4, %f1, %f2, %f3;
	cvt.rzi.s32.f32 	%r7, %f4;
	st.global.u16 	[%rd12], %r7;
	add.s64 	%rd13, %rd13, %rd2;
	setp.lt.u64 	%p2, %rd13, %rd9;
	@%p2 bra 	$L__BB0_2;
$L__BB0_3:
	ret;

}


// ===== COMPILED SASS (sm_100) =====

	.target	sm_100

	.elftype	@"ET_EXEC"


//--------------------- .note.nv.tkinfo           --------------------------
	.section	.note.nv.tkinfo,"",@"SHT_NOTE"
	.sectionflags	@"SHF_NOTE_NV_TKINFO"
	.tkinfo
        /*0018*/ 	.word	0x00000002
        /*0030*/ 	.string	""
        /*0030*/ 	.string	"ptxas"
        /*0030*/ 	.string	"Cuda compilation tools, release 13.0, V13.0.88"
        /*0030*/ 	.string	"Build cuda_13.0.r13.0/compiler.36424714_0"
        /*0030*/ 	.string	"-arch sm_100 -m 64 "



//--------------------- .note.nv.cuinfo           --------------------------
	.section	.note.nv.cuinfo,"",@"SHT_NOTE"
	.sectionflags	@"SHF_NOTE_NV_CUINFO"
        /*0018*/ 	.short	0x0002
        /*001a*/ 	.short	0x0064
        /*001c*/ 	.short	0x0082
	.zero		2


//--------------------- .nv.info                  --------------------------
	.section	.nv.info,"",@"SHT_CUDA_INFO"
	.align	4


	//----- nvinfo : EIATTR_REGCOUNT
	.align		4
        /*0000*/ 	.byte	0x04, 0x2f
        /*0002*/ 	.short	(.L_1 - .L_0)
	.align		4
.L_0:
        /*0004*/ 	.word	index@(_Z5SAXPYPsS_fy)
        /*0008*/ 	.word	0x0000000e


	//----- nvinfo : EIATTR_FRAME_SIZE
	.align		4
.L_1:
        /*000c*/ 	.byte	0x04, 0x11
        /*000e*/ 	.short	(.L_3 - .L_2)
	.align		4
.L_2:
        /*0010*/ 	.word	index@(_Z5SAXPYPsS_fy)
        /*0014*/ 	.word	0x00000000


	//----- nvinfo : EIATTR_MIN_STACK_SIZE
	.align		4
.L_3:
        /*0018*/ 	.byte	0x04, 0x12
        /*001a*/ 	.short	(.L_5 - .L_4)
	.align		4
.L_4:
        /*001c*/ 	.word	index@(_Z5SAXPYPsS_fy)
        /*0020*/ 	.word	0x00000000
.L_5:


//--------------------- .nv.compat                --------------------------
	.section	.nv.compat,"",@"SHT_CUDA_COMPAT_INFO"
	.align	4
        /*0000*/ 	.byte	0x02, 0x09, 0x00, 0x00, 0x02, 0x02, 0x01, 0x00, 0x02, 0x05, 0x05, 0x00, 0x03, 0x07, 0x01, 0x01
        /*0010*/ 	.byte	0x02, 0x03, 0x00, 0x00, 0x02, 0x06, 0x01, 0x00, 0x04, 0x0b, 0x08, 0x00, 0x09, 0x00, 0x00, 0x00
        /*0020*/ 	.byte	0x00, 0x00, 0x00, 0x00


//--------------------- .nv.info._Z5SAXPYPsS_fy   --------------------------
	.section	.nv.info._Z5SAXPYPsS_fy,"",@"SHT_CUDA_INFO"
	.sectionflags	@""
	.align	4


	//----- nvinfo : EIATTR_CUDA_API_VERSION
	.align		4
        /*0000*/ 	.byte	0x04, 0x37
        /*0002*/ 	.short	(.L_7 - .L_6)
.L_6:
        /*0004*/ 	.word	0x00000082


	//----- nvinfo : EIATTR_KPARAM_INFO
	.align		4
.L_7:
        /*0008*/ 	.byte	0x04, 0x17
        /*000a*/ 	.short	(.L_9 - .L_8)
.L_8:
        /*000c*/ 	.word	0x00000000
        /*0010*/ 	.short	0x0003
        /*0012*/ 	.short	0x0018
        /*0014*/ 	.byte	0x00, 0xf0, 0x21, 0x00


	//----- nvinfo : EIATTR_KPARAM_INFO
	.align		4
.L_9:
        /*0018*/ 	.byte	0x04, 0x17
        /*001a*/ 	.short	(.L_11 - .L_10)
.L_10:
        /*001c*/ 	.word	0x00000000
        /*0020*/ 	.short	0x0002
        /*0022*/ 	.short	0x0010
        /*0024*/ 	.byte	0x00, 0xf0, 0x11, 0x00


	//----- nvinfo : EIATTR_KPARAM_INFO
	.align		4
.L_11:
        /*0028*/ 	.byte	0x04, 0x17
        /*002a*/ 	.short	(.L_13 - .L_12)
.L_12:
        /*002c*/ 	.word	0x00000000
        /*0030*/ 	.short	0x0001
        /*0032*/ 	.short	0x0008
        /*0034*/ 	.byte	0x00, 0xf5, 0x21, 0x00


	//----- nvinfo : EIATTR_KPARAM_INFO
	.align		4
.L_13:
        /*0038*/ 	.byte	0x04, 0x17
        /*003a*/ 	.short	(.L_15 - .L_14)
.L_14:
        /*003c*/ 	.word	0x00000000
        /*0040*/ 	.short	0x0000
        /*0042*/ 	.short	0x0000
        /*0044*/ 	.byte	0x00, 0xf5, 0x21, 0x00


	//----- nvinfo : EIATTR_SPARSE_MMA_MASK
	.align		4
.L_15:
        /*0048*/ 	.byte	0x03, 0x50
        /*004a*/ 	.short	0x0000


	//----- nvinfo : EIATTR_MAXREG_COUNT
	.align		4
        /*004c*/ 	.byte	0x03, 0x1b
        /*004e*/ 	.short	0x00ff


	//----- nvinfo : EIATTR_MERCURY_ISA_VERSION
	.align		4
        /*0050*/ 	.byte	0x03, 0x5f
        /*0052*/ 	.short	0x0101


	//----- nvinfo : EIATTR_VRC_CTA_INIT_COUNT
	.align		4
        /*0054*/ 	.byte	0x02, 0x4a
	.zero		1
	.zero		1


	//----- nvinfo : EIATTR_EXIT_INSTR_OFFSETS
	.align		4
        /*0058*/ 	.byte	0x04, 0x1c
        /*005a*/ 	.short	(.L_17 - .L_16)


	//   ....[0]....
.L_16:
        /*005c*/ 	.word	0x000000a0


	//   ....[1]....
        /*0060*/ 	.word	0x00000220


	//----- nvinfo : EIATTR_CRS_STACK_SIZE
	.align		4
.L_17:
        /*0064*/ 	.byte	0x04, 0x1e
        /*0066*/ 	.short	(.L_19 - .L_18)
.L_18:
        /*0068*/ 	.word	0x00000000


	//----- nvinfo : EIATTR_CBANK_PARAM_SIZE
	.align		4
.L_19:
        /*006c*/ 	.byte	0x03, 0x19
        /*006e*/ 	.short	0x0020


	//----- nvinfo : EIATTR_PARAM_CBANK
	.align		4
        /*0070*/ 	.byte	0x04, 0x0a
        /*0072*/ 	.short	(.L_21 - .L_20)
	.align		4
.L_20:
        /*0074*/ 	.word	index@(.nv.constant0._Z5SAXPYPsS_fy)
        /*0078*/ 	.short	0x0380
        /*007a*/ 	.short	0x0020


	//----- nvinfo : EIATTR_SW_WAR
	.align		4
.L_21:
        /*007c*/ 	.byte	0x04, 0x36
        /*007e*/ 	.short	(.L_23 - .L_22)
.L_22:
        /*0080*/ 	.word	0x00000008
.L_23:


//--------------------- .nv.callgraph             --------------------------
	.section	.nv.callgraph,"",@"SHT_CUDA_CALLGRAPH"
	.align	4
	.sectionentsize	8
	.align		4
        /*0000*/ 	.word	0x00000000
	.align		4
        /*0004*/ 	.word	0xffffffff
	.align		4
        /*0008*/ 	.word	0x00000000
	.align		4
        /*000c*/ 	.word	0xfffffffe
	.align		4
        /*0010*/ 	.word	0x00000000
	.align		4
        /*0014*/ 	.word	0xfffffffd
	.align		4
        /*0018*/ 	.word	0x00000000
	.align		4
        /*001c*/ 	.word	0xfffffffc


//--------------------- .text._Z5SAXPYPsS_fy      --------------------------
	.section	.text._Z5SAXPYPsS_fy,"ax",@progbits
	.align	128
        .global         _Z5SAXPYPsS_fy
        .type           _Z5SAXPYPsS_fy,@function
        .size           _Z5SAXPYPsS_fy,(.L_x_2 - _Z5SAXPYPsS_fy)
        .other          _Z5SAXPYPsS_fy,@"STO_CUDA_ENTRY STV_DEFAULT"
_Z5SAXPYPsS_fy:
.text._Z5SAXPYPsS_fy:
[----:B------:R-:W-:Y:S01]  /*0000*/  LDC R1, c[0x0][0x37c] ;  /* 0x0000df00ff017b82 */ /* 0x000fe20000000800 */
[----:B------:R-:W0:Y:S07]  /*0010*/  S2R R3, SR_TID.X ;  /* 0x0000000000037919 */ /* 0x000e2e0000002100 */
[----:B------:R-:W0:Y:S01]  /*0020*/  S2UR UR4, SR_CTAID.X ;  /* 0x00000000000479c3 */ /* 0x000e220000002500 */
[----:B------:R-:W1:Y:S07]  /*0030*/  LDCU.64 UR6, c[0x0][0x398] ;  /* 0x00007300ff0677ac */ /* 0x000e6e0008000a00 */
[----:B------:R-:W0:Y:S01]  /*0040*/  LDC R6, c[0x0][0x360] ;  /* 0x0000d800ff067b82 */ /* 0x000e220000000800 */
[----:B------:R-:W2:Y:S01]  /*0050*/  LDCU UR5, c[0x0][0x370] ;  /* 0x00006e00ff0577ac */ /* 0x000ea20008000800 */
[----:B0-----:R-:W-:-:S02]  /*0060*/  IMAD R0, R6, UR4, R3 ;  /* 0x0000000406007c24 */ /* 0x001fc4000f8e0203 */
[----:B--2---:R-:W-:-:S03]  /*0070*/  IMAD R6, R6, UR5, RZ ;  /* 0x0000000506067c24 */ /* 0x004fc6000f8e02ff */
[----:B-1----:R-:W-:-:S04]  /*0080*/  ISETP.GE.U32.AND P0, PT, R0, UR6, PT ;  /* 0x0000000600007c0c */ /* 0x002fc8000bf06070 */
[----:B------:R-:W-:-:S13]  /*0090*/  ISETP.GE.U32.AND.EX P0, PT, RZ, UR7, PT, P0 ;  /* 0x00000007ff007c0c */ /* 0x000fda000bf06100 */
[----:B------:R-:W-:Y:S05]  /*00a0*/  @P0 EXIT ;  /* 0x000000000000094d */ /* 0x000fea0003800000 */
[----:B------:R-:W-:Y:S01]  /*00b0*/  IMAD.MOV.U32 R11, RZ, RZ, R0 ;  /* 0x000000ffff0b7224 */ /* 0x000fe200078e0000 */
[----:B------:R-:W0:Y:S01]  /*00c0*/  LDCU.64 UR4, c[0x0][0x358] ;  /* 0x00006b00ff0477ac */ /* 0x000e220008000a00 */
[----:B------:R-:W-:Y:S01]  /*00d0*/  IMAD.MOV.U32 R8, RZ, RZ, RZ ;  /* 0x000000ffff087224 */ /* 0x000fe200078e00ff */
[----:B------:R-:W1:Y:S01]  /*00e0*/  LDCU UR12, c[0x0][0x390] ;  /* 0x00007200ff0c77ac */ /* 0x000e620008000800 */
[----:B------:R-:W2:Y:S05]  /*00f0*/  LDCU.128 UR8, c[0x0][0x380] ;  /* 0x00007000ff0877ac */ /* 0x000eaa0008000c00 */
.L_x_0:
[C---:B---3--:R-:W-:Y:S01]  /*0100*/  IMAD.SHL.U32 R2, R11.reuse, 0x2, RZ ;  /* 0x000000020b027824 */ /* 0x048fe200078e00ff */
[----:B------:R-:W-:-:S04]  /*0110*/  SHF.L.U64.HI R0, R11, 0x1, R8 ;  /* 0x000000010b007819 */ /* 0x000fc80000010208 */
[C---:B--2---:R-:W-:Y:S02]  /*0120*/  IADD3 R4, P0, PT, R2.reuse, UR10, RZ ;  /* 0x0000000a02047c10 */ /* 0x044fe4000ff1e0ff */
[----:B------:R-:W-:Y:S02]  /*0130*/  IADD3 R2, P1, PT, R2, UR8, RZ ;  /* 0x0000000802027c10 */ /* 0x000fe4000ff3e0ff */
[C---:B------:R-:W-:Y:S02]  /*0140*/  IADD3.X R5, PT, PT, R0.reuse, UR11, RZ, P0, !PT ;  /* 0x0000000b00057c10 */ /* 0x040fe400087fe4ff */
[----:B------:R-:W-:-:S03]  /*0150*/  IADD3.X R3, PT, PT, R0, UR9, RZ, P1, !PT ;  /* 0x0000000900037c10 */ /* 0x000fc60008ffe4ff */
[----:B0-----:R-:W2:Y:S04]  /*0160*/  LDG.E.U16 R4, desc[UR4][R4.64] ;  /* 0x0000000404047981 */ /* 0x001ea8000c1e1500 */
[----:B------:R-:W3:Y:S01]  /*0170*/  LDG.E.U16 R7, desc[UR4][R2.64] ;  /* 0x0000000402077981 */ /* 0x000ee2000c1e1500 */
[----:B------:R-:W-:-:S05]  /*0180*/  IADD3 R11, P0, PT, R6, R11, RZ ;  /* 0x0000000b060b7210 */ /* 0x000fca0007f1e0ff */
[----:B------:R-:W-:Y:S01]  /*0190*/  IMAD.X R8, RZ, RZ, R8, P0 ;  /* 0x000000ffff087224 */ /* 0x000fe200000e0608 */
[----:B------:R-:W-:-:S04]  /*01a0*/  ISETP.GE.U32.AND P0, PT, R11, UR6, PT ;  /* 0x000000060b007c0c */ /* 0x000fc8000bf06070 */
[----:B------:R-:W-:Y:S01]  /*01b0*/  ISETP.GE.U32.AND.EX P0, PT, R8, UR7, PT, P0 ;  /* 0x0000000708007c0c */ /* 0x000fe2000bf06100 */
[----:B--2---:R-:W-:Y:S08]  /*01c0*/  I2F.S16 R0, R4 ;  /* 0x0000000400007306 */ /* 0x004ff00000101400 */
[----:B---3--:R-:W1:Y:S02]  /*01d0*/  I2F.S16 R7, R7 ;  /* 0x0000000700077306 */ /* 0x008e640000101400 */
[----:B-1----:R-:W-:-:S06]  /*01e0*/  FFMA R0, R0, UR12, R7 ;  /* 0x0000000c00007c23 */ /* 0x002fcc0008000007 */
[----:B------:R-:W0:Y:S02]  /*01f0*/  F2I.TRUNC.NTZ R9, R0 ;  /* 0x0000000000097305 */ /* 0x000e24000020f100 */
[----:B0-----:R3:W-:Y:S01]  /*0200*/  STG.E.U16 desc[UR4][R2.64], R9 ;  /* 0x0000000902007986 */ /* 0x0017e2000c101504 */
[----:B------:R-:W-:Y:S05]  /*0210*/  @!P0 BRA `(.L_x_0) ;  /* 0xfffffffc00b88947 */ /* 0x000fea000383ffff */
[----:B------:R-:W-:Y:S05]  /*0220*/  EXIT ;  /* 0x000000000000794d */ /* 0x000fea0003800000 */
.L_x_1:
[----:B------:R-:W-:-:S00]  /*0230*/  BRA `(.L_x_1) ;  /* 0xfffffffc00fc7947 */ /* 0x000fc0000383ffff */
[----:B------:R-:W-:-:S00]  /*0240*/  NOP ;  /* 0x0000000000007918 */ /* 0x000fc00000000000 */
        /* <DEDUP_REMOVED lines=11> */
.L_x_2:


//--------------------- .nv.shared.reserved.0     --------------------------
	.section	.nv.shared.reserved.0,"aw",@nobits
	.weak		__nv_reservedSMEM_offset_0_alias
	.size		__nv_reservedSMEM_offset_0_alias, 0, 64
	.other		__nv_reservedSMEM_offset_0_alias,@"STO_CUDA_RESERVED_SHARED STV_DEFAULT"
__nv_reservedSMEM_offset_0_alias:
	.zero		0
	.zero		64


//--------------------- .nv.constant0._Z5SAXPYPsS_fy --------------------------
	.section	.nv.constant0._Z5SAXPYPsS_fy,"a",@progbits
	.sectionflags	@""
	.align	4
.nv.constant0._Z5SAXPYPsS_fy:
	.zero		928


//--------------------- SYMBOLS --------------------------

	.type		.nv.reservedSmem.offset0,@object
	.size		.nv.reservedSmem.offset0,0x4
